	.headerflags	@"EF_CUDA_TEXMODE_UNIFIED EF_CUDA_64BIT_ADDRESS EF_CUDA_ACCELERATORS EF_CUDA_SM90 EF_CUDA_VIRTUAL_SM(EF_CUDA_SM90)"
	.elftype	@"ET_EXEC"


//--------------------- .nv.info                  --------------------------
	.section	.nv.info,"",@"SHT_CUDA_INFO"
	.align	4


	//----- nvinfo : EIATTR_REGCOUNT
	.align		4
        /*0000*/ 	.byte	0x04, 0x2f
        /*0002*/ 	.short	(.L_1 - .L_0)
	.align		4
.L_0:
        /*0004*/ 	.word	index@(triton_poi_fused__to_copy_add_arange_mul_45)
        /*0008*/ 	.word	0x00000008


	//----- nvinfo : EIATTR_MIN_STACK_SIZE
	.align		4
.L_1:
        /*000c*/ 	.byte	0x04, 0x12
        /*000e*/ 	.short	(.L_3 - .L_2)
	.align		4
.L_2:
        /*0010*/ 	.word	index@(triton_poi_fused__to_copy_add_arange_mul_45)
        /*0014*/ 	.word	0x00000000


	//----- nvinfo : EIATTR_FRAME_SIZE
	.align		4
.L_3:
        /*0018*/ 	.byte	0x04, 0x11
        /*001a*/ 	.short	(.L_5 - .L_4)
	.align		4
.L_4:
        /*001c*/ 	.word	index@(triton_poi_fused__to_copy_add_arange_mul_45)
        /*0020*/ 	.word	0x00000000


	//----- nvinfo : EIATTR_MIN_STACK_SIZE
	.align		4
.L_5:
        /*0024*/ 	.byte	0x04, 0x12
        /*0026*/ 	.short	(.L_7 - .L_6)
	.align		4
.L_6:
        /*0028*/ 	.word	index@(triton_poi_fused__to_copy_add_arange_mul_45)
        /*002c*/ 	.word	0x00000000
.L_7:


//--------------------- .nv.info.triton_poi_fused__to_copy_add_arange_mul_45 --------------------------
	.section	.nv.info.triton_poi_fused__to_copy_add_arange_mul_45,"",@"SHT_CUDA_INFO"
	.sectionflags	@""
	.align	4


	//----- nvinfo : EIATTR_CUDA_API_VERSION
	.align		4
        /*0000*/ 	.byte	0x04, 0x37
        /*0002*/ 	.short	(.L_9 - .L_8)
.L_8:
        /*0004*/ 	.word	0x0000007c


	//----- nvinfo : EIATTR_KPARAM_INFO
	.align		4
.L_9:
        /*0008*/ 	.byte	0x04, 0x17
        /*000a*/ 	.short	(.L_11 - .L_10)
.L_10:
        /*000c*/ 	.word	0x00000000
        /*0010*/ 	.short	0x0001
        /*0012*/ 	.short	0x0008
        /*0014*/ 	.byte	0x00, 0xf0, 0x11, 0x00


	//----- nvinfo : EIATTR_KPARAM_INFO
	.align		4
.L_11:
        /*0018*/ 	.byte	0x04, 0x17
        /*001a*/ 	.short	(.L_13 - .L_12)
.L_12:
        /*001c*/ 	.word	0x00000000
        /*0020*/ 	.short	0x0000
        /*0022*/ 	.short	0x0000
        /*0024*/ 	.byte	0x00, 0xf4, 0x21, 0x00


	//----- nvinfo : EIATTR_SPARSE_MMA_MASK
	.align		4
.L_13:
        /*0028*/ 	.byte	0x03, 0x50
        /*002a*/ 	.short	0x0000


	//----- nvinfo : EIATTR_MAXREG_COUNT
	.align		4
        /*002c*/ 	.byte	0x03, 0x1b
        /*002e*/ 	.short	0x00ff


	//----- nvinfo : EIATTR_EXIT_INSTR_OFFSETS
	.align		4
        /*0030*/ 	.byte	0x04, 0x1c
        /*0032*/ 	.short	(.L_15 - .L_14)


	//   ....[0]....
.L_14:
        /*0034*/ 	.word	0x000000c0


	//   ....[1]....
        /*0038*/ 	.word	0x000000f0


	//----- nvinfo : EIATTR_REQNTID
	.align		4
.L_15:
        /*003c*/ 	.byte	0x04, 0x10
        /*003e*/ 	.short	(.L_17 - .L_16)
.L_16:
        /*0040*/ 	.word	0x00000020
        /*0044*/ 	.word	0x00000001
        /*0048*/ 	.word	0x00000001


	//----- nvinfo : EIATTR_CBANK_PARAM_SIZE
	.align		4
.L_17:
        /*004c*/ 	.byte	0x03, 0x19
        /*004e*/ 	.short	0x000c


	//----- nvinfo : EIATTR_PARAM_CBANK
	.align		4
        /*0050*/ 	.byte	0x04, 0x0a
        /*0052*/ 	.short	(.L_19 - .L_18)
	.align		4
.L_18:
        /*0054*/ 	.word	index@(.nv.constant0.triton_poi_fused__to_copy_add_arange_mul_45)
        /*0058*/ 	.short	0x0210
        /*005a*/ 	.short	0x000c


	//----- nvinfo : EIATTR_SW_WAR
	.align		4
.L_19:
        /*005c*/ 	.byte	0x04, 0x36
        /*005e*/ 	.short	(.L_21 - .L_20)
.L_20:
        /*0060*/ 	.word	0x00000008
.L_21:


//--------------------- .nv.callgraph             --------------------------
	.section	.nv.callgraph,"",@"SHT_CUDA_CALLGRAPH"
	.align	4
	.sectionentsize	8
	.align		4
        /*0000*/ 	.word	0x00000000
	.align		4
        /*0004*/ 	.word	0xffffffff
	.align		4
        /*0008*/ 	.word	0x00000000
	.align		4
        /*000c*/ 	.word	0xfffffffe
	.align		4
        /*0010*/ 	.word	0x00000000
	.align		4
        /*0014*/ 	.word	0xfffffffd
	.align		4
        /*0018*/ 	.word	0x00000000
	.align		4
        /*001c*/ 	.word	0xfffffffc


//--------------------- .text.triton_poi_fused__to_copy_add_arange_mul_45 --------------------------
	.section	.text.triton_poi_fused__to_copy_add_arange_mul_45,"ax",@progbits
	.align	128
        .global         triton_poi_fused__to_copy_add_arange_mul_45
        .type           triton_poi_fused__to_copy_add_arange_mul_45,@function
        .size           triton_poi_fused__to_copy_add_arange_mul_45,(.L_x_1 - triton_poi_fused__to_copy_add_arange_mul_45)
        .other          triton_poi_fused__to_copy_add_arange_mul_45,@"STO_CUDA_ENTRY STV_DEFAULT"
triton_poi_fused__to_copy_add_arange_mul_45:
.text.triton_poi_fused__to_copy_add_arange_mul_45:
[----:B------:R-:W0:Y:S02]  /*0000*/  LDC R1, c[0x0][0x28] ;  /* 0x00000a00ff017b82 */ /* 0x000e240000000800 */
[----:B------:R-:W1:Y:S01]  /*0010*/  S2R R0, SR_TID.X ;  /* 0x0000000000007919 */ /* 0x000e620000002100 */
[----:B------:R-:W2:Y:S01]  /*0020*/  LDC.64 R2, c[0x0][0x210] ;  /* 0x00008400ff027b82 */ /* 0x000ea20000000a00 */
[----:B------:R-:W3:Y:S01]  /*0030*/  S2R R5, SR_CTAID.X ;  /* 0x0000000000057919 */ /* 0x000ee20000002500 */
[----:B-1----:R-:W-:-:S05]  /*0040*/  LOP3.LUT R0, R0, 0x1f, RZ, 0xc0, !PT ;  /* 0x0000001f00007812 */ /* 0x002fca00078ec0ff */
[----:B---3--:R-:W-:-:S04]  /*0050*/  IMAD R5, R5, 0x20, R0 ;  /* 0x0000002005057824 */ /* 0x008fc800078e0200 */
[C---:B--2---:R-:W-:Y:S01]  /*0060*/  IMAD.WIDE R2, R5.reuse, 0x8, R2 ;  /* 0x0000000805027825 */ /* 0x044fe200078e0202 */
[----:B------:R-:W-:Y:S02]  /*0070*/  I2FP.F32.S32 R0, R5 ;  /* 0x0000000500007245 */ /* 0x000fe40000201400 */
[----:B------:R-:W-:-:S03]  /*0080*/  ISETP.GE.AND P0, PT, R5, 0x20, PT ;  /* 0x000000200500780c */ /* 0x000fc60003f06270 */
[----:B------:R-:W-:-:S04]  /*0090*/  FMUL R0, R0, 0.5 ;  /* 0x3f00000000007820 */ /* 0x000fc80000400000 */
[----:B------:R-:W1:Y:S02]  /*00a0*/  F2I.TRUNC.NTZ R4, R0 ;  /* 0x0000000000047305 */ /* 0x000e64000020f100 */
[----:B-1----:R-:W-:-:S04]  /*00b0*/  SHF.R.S32.HI R5, RZ, 0x1f, R4 ;  /* 0x0000001fff057819 */ /* 0x002fc80000011404 */
[----:B------:R-:W-:Y:S05]  /*00c0*/  @P0 EXIT ;  /* 0x000000000000094d */ /* 0x000fea0003800000 */
[----:B------:R-:W-:Y:S02]  /*00d0*/  ULDC.64 UR4, c[0x0][0x208] ;  /* 0x0000820000047ab9 */ /* 0x000fe40000000a00 */
[----:B------:R-:W-:Y:S01]  /*00e0*/  STG.E.64 desc[UR4][R2.64], R4 ;  /* 0x0000000402007986 */ /* 0x000fe2000c101b04 */
[----:B------:R-:W-:Y:S05]  /*00f0*/  EXIT ;  /* 0x000000000000794d */ /* 0x000fea0003800000 */
.L_x_0:
[----:B------:R-:W-:-:S00]  /*0100*/  BRA `(.L_x_0) ;  /* 0xfffffffc00fc7947 */ /* 0x000fc0000383ffff */
[----:B------:R-:W-:-:S00]  /*0110*/  NOP ;  /* 0x0000000000007918 */ /* 0x000fc00000000000 */
        /* <DEDUP_REMOVED lines=14> */
.L_x_1:


//--------------------- .nv.constant0.triton_poi_fused__to_copy_add_arange_mul_45 --------------------------
	.section	.nv.constant0.triton_poi_fused__to_copy_add_arange_mul_45,"a",@progbits
	.sectionflags	@""
	.align	4
.nv.constant0.triton_poi_fused__to_copy_add_arange_mul_45:
	.zero		540
